//
// Generated by NVIDIA NVVM Compiler
//
// Compiler Build ID: CL-36424714
// Cuda compilation tools, release 13.0, V13.0.88
// Based on NVVM 20.0.0
//

.version 9.0
.target sm_100
.address_size 64

	// .globl	_Z10wmmaKernelPK6__halfS1_Pf

.visible .entry _Z10wmmaKernelPK6__halfS1_Pf(
	.param .u64 .ptr .align 1 _Z10wmmaKernelPK6__halfS1_Pf_param_0,
	.param .u64 .ptr .align 1 _Z10wmmaKernelPK6__halfS1_Pf_param_1,
	.param .u64 .ptr .align 1 _Z10wmmaKernelPK6__halfS1_Pf_param_2
)
{
	.reg .pred 	%p<2>;
	.reg .b32 	%r<183>;
	.reg .b32 	%f<194>;
	.reg .b64 	%rd<45>;

	ld.param.u64 	%rd8, [_Z10wmmaKernelPK6__halfS1_Pf_param_0];
	ld.param.u64 	%rd9, [_Z10wmmaKernelPK6__halfS1_Pf_param_1];
	cvta.to.global.u64 	%rd10, %rd9;
	cvta.to.global.u64 	%rd11, %rd8;
	mov.u32 	%r4, %ctaid.y;
	mov.u32 	%r5, %ctaid.x;
	mov.u32 	%r6, %tid.x;
	shl.b32 	%r7, %r4, 20;
	shl.b32 	%r8, %r6, 13;
	and.b32  	%r9, %r8, 8126464;
	add.s32 	%r10, %r7, %r9;
	shl.b32 	%r11, %r5, 20;
	mul.wide.s32 	%rd12, %r11, 2;
	add.s64 	%rd13, %rd12, %rd10;
	add.s64 	%rd44, %rd13, 1572960;
	mul.wide.u32 	%rd14, %r10, 2;
	add.s64 	%rd43, %rd11, %rd14;
	mov.b32 	%r182, 0;
	mov.f32 	%f162, 0f00000000;
	mov.f32 	%f163, %f162;
	mov.f32 	%f164, %f162;
	mov.f32 	%f165, %f162;
	mov.f32 	%f166, %f162;
	mov.f32 	%f167, %f162;
	mov.f32 	%f168, %f162;
	mov.f32 	%f169, %f162;
	mov.f32 	%f170, %f162;
	mov.f32 	%f171, %f162;
	mov.f32 	%f172, %f162;
	mov.f32 	%f173, %f162;
	mov.f32 	%f174, %f162;
	mov.f32 	%f175, %f162;
	mov.f32 	%f176, %f162;
	mov.f32 	%f177, %f162;
	mov.f32 	%f178, %f162;
	mov.f32 	%f179, %f162;
	mov.f32 	%f180, %f162;
	mov.f32 	%f181, %f162;
	mov.f32 	%f182, %f162;
	mov.f32 	%f183, %f162;
	mov.f32 	%f184, %f162;
	mov.f32 	%f185, %f162;
	mov.f32 	%f186, %f162;
	mov.f32 	%f187, %f162;
	mov.f32 	%f188, %f162;
	mov.f32 	%f189, %f162;
	mov.f32 	%f190, %f162;
	mov.f32 	%f191, %f162;
	mov.f32 	%f192, %f162;
	mov.f32 	%f193, %f162;
$L__BB0_1:
	mov.b32 	%r12, 16384;
	wmma.load.a.sync.aligned.row.m16n16k16.global.f16 	{%r13, %r14, %r15, %r16, %r17, %r18, %r19, %r20}, [%rd43], %r12;
	add.s64 	%rd15, %rd44, -1572960;
	wmma.load.b.sync.aligned.col.m16n16k16.global.f16 	{%r21, %r22, %r23, %r24, %r25, %r26, %r27, %r28}, [%rd15], %r12;
	wmma.mma.sync.aligned.row.col.m16n16k16.f32.f32 {%f66, %f67, %f68, %f69, %f70, %f71, %f72, %f73}, {%r13, %r14, %r15, %r16, %r17, %r18, %r19, %r20}, {%r21, %r22, %r23, %r24, %r25, %r26, %r27, %r28}, {%f193, %f192, %f191, %f190, %f189, %f188, %f187, %f186};
	add.s64 	%rd16, %rd44, -1048672;
	wmma.load.b.sync.aligned.col.m16n16k16.global.f16 	{%r29, %r30, %r31, %r32, %r33, %r34, %r35, %r36}, [%rd16], %r12;
	wmma.mma.sync.aligned.row.col.m16n16k16.f32.f32 {%f74, %f75, %f76, %f77, %f78, %f79, %f80, %f81}, {%r13, %r14, %r15, %r16, %r17, %r18, %r19, %r20}, {%r29, %r30, %r31, %r32, %r33, %r34, %r35, %r36}, {%f185, %f184, %f183, %f182, %f181, %f180, %f179, %f178};
	add.s64 	%rd17, %rd44, -524384;
	wmma.load.b.sync.aligned.col.m16n16k16.global.f16 	{%r37, %r38, %r39, %r40, %r41, %r42, %r43, %r44}, [%rd17], %r12;
	wmma.mma.sync.aligned.row.col.m16n16k16.f32.f32 {%f82, %f83, %f84, %f85, %f86, %f87, %f88, %f89}, {%r13, %r14, %r15, %r16, %r17, %r18, %r19, %r20}, {%r37, %r38, %r39, %r40, %r41, %r42, %r43, %r44}, {%f177, %f176, %f175, %f174, %f173, %f172, %f171, %f170};
	add.s64 	%rd18, %rd44, -96;
	wmma.load.b.sync.aligned.col.m16n16k16.global.f16 	{%r45, %r46, %r47, %r48, %r49, %r50, %r51, %r52}, [%rd18], %r12;
	wmma.mma.sync.aligned.row.col.m16n16k16.f32.f32 {%f90, %f91, %f92, %f93, %f94, %f95, %f96, %f97}, {%r13, %r14, %r15, %r16, %r17, %r18, %r19, %r20}, {%r45, %r46, %r47, %r48, %r49, %r50, %r51, %r52}, {%f169, %f168, %f167, %f166, %f165, %f164, %f163, %f162};
	add.s64 	%rd19, %rd43, 32;
	wmma.load.a.sync.aligned.row.m16n16k16.global.f16 	{%r53, %r54, %r55, %r56, %r57, %r58, %r59, %r60}, [%rd19], %r12;
	add.s64 	%rd20, %rd44, -1572928;
	wmma.load.b.sync.aligned.col.m16n16k16.global.f16 	{%r61, %r62, %r63, %r64, %r65, %r66, %r67, %r68}, [%rd20], %r12;
	wmma.mma.sync.aligned.row.col.m16n16k16.f32.f32 {%f98, %f99, %f100, %f101, %f102, %f103, %f104, %f105}, {%r53, %r54, %r55, %r56, %r57, %r58, %r59, %r60}, {%r61, %r62, %r63, %r64, %r65, %r66, %r67, %r68}, {%f66, %f67, %f68, %f69, %f70, %f71, %f72, %f73};
	add.s64 	%rd21, %rd44, -1048640;
	wmma.load.b.sync.aligned.col.m16n16k16.global.f16 	{%r69, %r70, %r71, %r72, %r73, %r74, %r75, %r76}, [%rd21], %r12;
	wmma.mma.sync.aligned.row.col.m16n16k16.f32.f32 {%f106, %f107, %f108, %f109, %f110, %f111, %f112, %f113}, {%r53, %r54, %r55, %r56, %r57, %r58, %r59, %r60}, {%r69, %r70, %r71, %r72, %r73, %r74, %r75, %r76}, {%f74, %f75, %f76, %f77, %f78, %f79, %f80, %f81};
	add.s64 	%rd22, %rd44, -524352;
	wmma.load.b.sync.aligned.col.m16n16k16.global.f16 	{%r77, %r78, %r79, %r80, %r81, %r82, %r83, %r84}, [%rd22], %r12;
	wmma.mma.sync.aligned.row.col.m16n16k16.f32.f32 {%f114, %f115, %f116, %f117, %f118, %f119, %f120, %f121}, {%r53, %r54, %r55, %r56, %r57, %r58, %r59, %r60}, {%r77, %r78, %r79, %r80, %r81, %r82, %r83, %r84}, {%f82, %f83, %f84, %f85, %f86, %f87, %f88, %f89};
	add.s64 	%rd23, %rd44, -64;
	wmma.load.b.sync.aligned.col.m16n16k16.global.f16 	{%r85, %r86, %r87, %r88, %r89, %r90, %r91, %r92}, [%rd23], %r12;
	wmma.mma.sync.aligned.row.col.m16n16k16.f32.f32 {%f122, %f123, %f124, %f125, %f126, %f127, %f128, %f129}, {%r53, %r54, %r55, %r56, %r57, %r58, %r59, %r60}, {%r85, %r86, %r87, %r88, %r89, %r90, %r91, %r92}, {%f90, %f91, %f92, %f93, %f94, %f95, %f96, %f97};
	add.s64 	%rd24, %rd43, 64;
	wmma.load.a.sync.aligned.row.m16n16k16.global.f16 	{%r93, %r94, %r95, %r96, %r97, %r98, %r99, %r100}, [%rd24], %r12;
	add.s64 	%rd25, %rd44, -1572896;
	wmma.load.b.sync.aligned.col.m16n16k16.global.f16 	{%r101, %r102, %r103, %r104, %r105, %r106, %r107, %r108}, [%rd25], %r12;
	wmma.mma.sync.aligned.row.col.m16n16k16.f32.f32 {%f130, %f131, %f132, %f133, %f134, %f135, %f136, %f137}, {%r93, %r94, %r95, %r96, %r97, %r98, %r99, %r100}, {%r101, %r102, %r103, %r104, %r105, %r106, %r107, %r108}, {%f98, %f99, %f100, %f101, %f102, %f103, %f104, %f105};
	add.s64 	%rd26, %rd44, -1048608;
	wmma.load.b.sync.aligned.col.m16n16k16.global.f16 	{%r109, %r110, %r111, %r112, %r113, %r114, %r115, %r116}, [%rd26], %r12;
	wmma.mma.sync.aligned.row.col.m16n16k16.f32.f32 {%f138, %f139, %f140, %f141, %f142, %f143, %f144, %f145}, {%r93, %r94, %r95, %r96, %r97, %r98, %r99, %r100}, {%r109, %r110, %r111, %r112, %r113, %r114, %r115, %r116}, {%f106, %f107, %f108, %f109, %f110, %f111, %f112, %f113};
	add.s64 	%rd27, %rd44, -524320;
	wmma.load.b.sync.aligned.col.m16n16k16.global.f16 	{%r117, %r118, %r119, %r120, %r121, %r122, %r123, %r124}, [%rd27], %r12;
	wmma.mma.sync.aligned.row.col.m16n16k16.f32.f32 {%f146, %f147, %f148, %f149, %f150, %f151, %f152, %f153}, {%r93, %r94, %r95, %r96, %r97, %r98, %r99, %r100}, {%r117, %r118, %r119, %r120, %r121, %r122, %r123, %r124}, {%f114, %f115, %f116, %f117, %f118, %f119, %f120, %f121};
	add.s64 	%rd28, %rd44, -32;
	wmma.load.b.sync.aligned.col.m16n16k16.global.f16 	{%r125, %r126, %r127, %r128, %r129, %r130, %r131, %r132}, [%rd28], %r12;
	wmma.mma.sync.aligned.row.col.m16n16k16.f32.f32 {%f154, %f155, %f156, %f157, %f158, %f159, %f160, %f161}, {%r93, %r94, %r95, %r96, %r97, %r98, %r99, %r100}, {%r125, %r126, %r127, %r128, %r129, %r130, %r131, %r132}, {%f122, %f123, %f124, %f125, %f126, %f127, %f128, %f129};
	add.s64 	%rd29, %rd43, 96;
	wmma.load.a.sync.aligned.row.m16n16k16.global.f16 	{%r133, %r134, %r135, %r136, %r137, %r138, %r139, %r140}, [%rd29], %r12;
	add.s64 	%rd30, %rd44, -1572864;
	wmma.load.b.sync.aligned.col.m16n16k16.global.f16 	{%r141, %r142, %r143, %r144, %r145, %r146, %r147, %r148}, [%rd30], %r12;
	wmma.mma.sync.aligned.row.col.m16n16k16.f32.f32 {%f193, %f192, %f191, %f190, %f189, %f188, %f187, %f186}, {%r133, %r134, %r135, %r136, %r137, %r138, %r139, %r140}, {%r141, %r142, %r143, %r144, %r145, %r146, %r147, %r148}, {%f130, %f131, %f132, %f133, %f134, %f135, %f136, %f137};
	add.s64 	%rd31, %rd44, -1048576;
	wmma.load.b.sync.aligned.col.m16n16k16.global.f16 	{%r149, %r150, %r151, %r152, %r153, %r154, %r155, %r156}, [%rd31], %r12;
	wmma.mma.sync.aligned.row.col.m16n16k16.f32.f32 {%f185, %f184, %f183, %f182, %f181, %f180, %f179, %f178}, {%r133, %r134, %r135, %r136, %r137, %r138, %r139, %r140}, {%r149, %r150, %r151, %r152, %r153, %r154, %r155, %r156}, {%f138, %f139, %f140, %f141, %f142, %f143, %f144, %f145};
	add.s64 	%rd32, %rd44, -524288;
	wmma.load.b.sync.aligned.col.m16n16k16.global.f16 	{%r157, %r158, %r159, %r160, %r161, %r162, %r163, %r164}, [%rd32], %r12;
	wmma.mma.sync.aligned.row.col.m16n16k16.f32.f32 {%f177, %f176, %f175, %f174, %f173, %f172, %f171, %f170}, {%r133, %r134, %r135, %r136, %r137, %r138, %r139, %r140}, {%r157, %r158, %r159, %r160, %r161, %r162, %r163, %r164}, {%f146, %f147, %f148, %f149, %f150, %f151, %f152, %f153};
	wmma.load.b.sync.aligned.col.m16n16k16.global.f16 	{%r165, %r166, %r167, %r168, %r169, %r170, %r171, %r172}, [%rd44], %r12;
	wmma.mma.sync.aligned.row.col.m16n16k16.f32.f32 {%f169, %f168, %f167, %f166, %f165, %f164, %f163, %f162}, {%r133, %r134, %r135, %r136, %r137, %r138, %r139, %r140}, {%r165, %r166, %r167, %r168, %r169, %r170, %r171, %r172}, {%f154, %f155, %f156, %f157, %f158, %f159, %f160, %f161};
	add.s32 	%r182, %r182, 4;
	add.s64 	%rd44, %rd44, 128;
	add.s64 	%rd43, %rd43, 128;
	setp.ne.s32 	%p1, %r182, 1024;
	@%p1 bra 	$L__BB0_1;
	ld.param.u64 	%rd42, [_Z10wmmaKernelPK6__halfS1_Pf_param_2];
	mov.u32 	%r173, %ctaid.x;
	shl.b32 	%r174, %r173, 6;
	cvta.to.global.u64 	%rd33, %rd42;
	cvt.s64.s32 	%rd34, %r174;
	mov.u32 	%r175, %ctaid.y;
	shl.b32 	%r176, %r175, 20;
	mov.u32 	%r177, %tid.x;
	shl.b32 	%r178, %r177, 13;
	and.b32  	%r179, %r178, 8126464;
	add.s32 	%r180, %r176, %r179;
	cvt.u64.u32 	%rd35, %r180;
	add.s64 	%rd36, %rd34, %rd35;
	shl.b64 	%rd37, %rd36, 2;
	add.s64 	%rd38, %rd33, %rd37;
	mov.b32 	%r181, 16384;
	wmma.store.d.sync.aligned.row.m16n16k16.global.f32 	[%rd38], {%f193, %f192, %f191, %f190, %f189, %f188, %f187, %f186}, %r181;
	add.s64 	%rd39, %rd38, 64;
	wmma.store.d.sync.aligned.row.m16n16k16.global.f32 	[%rd39], {%f185, %f184, %f183, %f182, %f181, %f180, %f179, %f178}, %r181;
	add.s64 	%rd40, %rd38, 128;
	wmma.store.d.sync.aligned.row.m16n16k16.global.f32 	[%rd40], {%f177, %f176, %f175, %f174, %f173, %f172, %f171, %f170}, %r181;
	add.s64 	%rd41, %rd38, 192;
	wmma.store.d.sync.aligned.row.m16n16k16.global.f32 	[%rd41], {%f169, %f168, %f167, %f166, %f165, %f164, %f163, %f162}, %r181;
	ret;

}


// ===== COMPILED SASS (sm_100) =====

	.target	sm_100

	.elftype	@"ET_EXEC"


//--------------------- .note.nv.tkinfo           --------------------------
	.section	.note.nv.tkinfo,"",@"SHT_NOTE"
	.sectionflags	@"SHF_NOTE_NV_TKINFO"
	.tkinfo
        /*0018*/ 	.word	0x00000002
        /*0030*/ 	.string	""
        /*0030*/ 	.string	"ptxas"
        /*0030*/ 	.string	"Cuda compilation tools, release 13.0, V13.0.88"
        /*0030*/ 	.string	"Build cuda_13.0.r13.0/compiler.36424714_0"
        /*0030*/ 	.string	"-arch sm_100 -m 64 "



//--------------------- .note.nv.cuinfo           --------------------------
	.section	.note.nv.cuinfo,"",@"SHT_NOTE"
	.sectionflags	@"SHF_NOTE_NV_CUINFO"
        /*0018*/ 	.short	0x0002
        /*001a*/ 	.short	0x0064
        /*001c*/ 	.short	0x0082
	.zero		2


//--------------------- .nv.info                  --------------------------
	.section	.nv.info,"",@"SHT_CUDA_INFO"
	.align	4


	//----- nvinfo : EIATTR_REGCOUNT
	.align		4
        /*0000*/ 	.byte	0x04, 0x2f
        /*0002*/ 	.short	(.L_1 - .L_0)
	.align		4
.L_0:
        /*0004*/ 	.word	index@(_Z10wmmaKernelPK6__halfS1_Pf)
        /*0008*/ 	.word	0x00000036


	//----- nvinfo : EIATTR_FRAME_SIZE
	.align		4
.L_1:
        /*000c*/ 	.byte	0x04, 0x11
        /*000e*/ 	.short	(.L_3 - .L_2)
	.align		4
.L_2:
        /*0010*/ 	.word	index@(_Z10wmmaKernelPK6__halfS1_Pf)
        /*0014*/ 	.word	0x00000000


	//----- nvinfo : EIATTR_MIN_STACK_SIZE
	.align		4
.L_3:
        /*0018*/ 	.byte	0x04, 0x12
        /*001a*/ 	.short	(.L_5 - .L_4)
	.align		4
.L_4:
        /*001c*/ 	.word	index@(_Z10wmmaKernelPK6__halfS1_Pf)
        /*0020*/ 	.word	0x00000000
.L_5:


//--------------------- .nv.compat                --------------------------
	.section	.nv.compat,"",@"SHT_CUDA_COMPAT_INFO"
	.align	4
        /*0000*/ 	.byte	0x02, 0x09, 0x00, 0x00, 0x02, 0x02, 0x01, 0x00, 0x02, 0x05, 0x05, 0x00, 0x03, 0x07, 0x01, 0x01
        /*0010*/ 	.byte	0x02, 0x03, 0x00, 0x00, 0x02, 0x06, 0x01, 0x00, 0x04, 0x0b, 0x08, 0x00, 0x09, 0x00, 0x00, 0x00
        /*0020*/ 	.byte	0x00, 0x00, 0x00, 0x00


//--------------------- .nv.info._Z10wmmaKernelPK6__halfS1_Pf --------------------------
	.section	.nv.info._Z10wmmaKernelPK6__halfS1_Pf,"",@"SHT_CUDA_INFO"
	.sectionflags	@""
	.align	4


	//----- nvinfo : EIATTR_CUDA_API_VERSION
	.align		4
        /*0000*/ 	.byte	0x04, 0x37
        /*0002*/ 	.short	(.L_7 - .L_6)
.L_6:
        /*0004*/ 	.word	0x00000082


	//----- nvinfo : EIATTR_KPARAM_INFO
	.align		4
.L_7:
        /*0008*/ 	.byte	0x04, 0x17
        /*000a*/ 	.short	(.L_9 - .L_8)
.L_8:
        /*000c*/ 	.word	0x00000000
        /*0010*/ 	.short	0x0002
        /*0012*/ 	.short	0x0010
        /*0014*/ 	.byte	0x00, 0xf5, 0x21, 0x00


	//----- nvinfo : EIATTR_KPARAM_INFO
	.align		4
.L_9:
        /*0018*/ 	.byte	0x04, 0x17
        /*001a*/ 	.short	(.L_11 - .L_10)
.L_10:
        /*001c*/ 	.word	0x00000000
        /*0020*/ 	.short	0x0001
        /*0022*/ 	.short	0x0008
        /*0024*/ 	.byte	0x00, 0xf5, 0x21, 0x00


	//----- nvinfo : EIATTR_KPARAM_INFO
	.align		4
.L_11:
        /*0028*/ 	.byte	0x04, 0x17
        /*002a*/ 	.short	(.L_13 - .L_12)
.L_12:
        /*002c*/ 	.word	0x00000000
        /*0030*/ 	.short	0x0000
        /*0032*/ 	.short	0x0000
        /*0034*/ 	.byte	0x00, 0xf5, 0x21, 0x00


	//----- nvinfo : EIATTR_SPARSE_MMA_MASK
	.align		4
.L_13:
        /*0038*/ 	.byte	0x03, 0x50
        /*003a*/ 	.short	0x0000


	//----- nvinfo : EIATTR_WMMA_USED
	.align		4
        /*003c*/ 	.byte	0x01, 0x2b
	.zero		2


	//----- nvinfo : EIATTR_MAXREG_COUNT
	.align		4
        /*0040*/ 	.byte	0x03, 0x1b
        /*0042*/ 	.short	0x00ff


	//----- nvinfo : EIATTR_MERCURY_ISA_VERSION
	.align		4
        /*0044*/ 	.byte	0x03, 0x5f
        /*0046*/ 	.short	0x0101


	//----- nvinfo : EIATTR_VRC_CTA_INIT_COUNT
	.align		4
        /*0048*/ 	.byte	0x02, 0x4a
	.zero		1
	.zero		1


	//----- nvinfo : EIATTR_EXIT_INSTR_OFFSETS
	.align		4
        /*004c*/ 	.byte	0x04, 0x1c
        /*004e*/ 	.short	(.L_15 - .L_14)


	//   ....[0]....
.L_14:
        /*0050*/ 	.word	0x00000c40


	//----- nvinfo : EIATTR_CBANK_PARAM_SIZE
	.align		4
.L_15:
        /*0054*/ 	.byte	0x03, 0x19
        /*0056*/ 	.short	0x0018


	//----- nvinfo : EIATTR_PARAM_CBANK
	.align		4
        /*0058*/ 	.byte	0x04, 0x0a
        /*005a*/ 	.short	(.L_17 - .L_16)
	.align		4
.L_16:
        /*005c*/ 	.word	index@(.nv.constant0._Z10wmmaKernelPK6__halfS1_Pf)
        /*0060*/ 	.short	0x0380
        /*0062*/ 	.short	0x0018


	//----- nvinfo : EIATTR_SW_WAR
	.align		4
.L_17:
        /*0064*/ 	.byte	0x04, 0x36
        /*0066*/ 	.short	(.L_19 - .L_18)
.L_18:
        /*0068*/ 	.word	0x00000008
.L_19:


//--------------------- .nv.callgraph             --------------------------
	.section	.nv.callgraph,"",@"SHT_CUDA_CALLGRAPH"
	.align	4
	.sectionentsize	8
	.align		4
        /*0000*/ 	.word	0x00000000
	.align		4
        /*0004*/ 	.word	0xffffffff
	.align		4
        /*0008*/ 	.word	0x00000000
	.align		4
        /*000c*/ 	.word	0xfffffffe
	.align		4
        /*0010*/ 	.word	0x00000000
	.align		4
        /*0014*/ 	.word	0xfffffffd
	.align		4
        /*0018*/ 	.word	0x00000000
	.align		4
        /*001c*/ 	.word	0xfffffffc


//--------------------- .text._Z10wmmaKernelPK6__halfS1_Pf --------------------------
	.section	.text._Z10wmmaKernelPK6__halfS1_Pf,"ax",@progbits
	.align	128
        .global         _Z10wmmaKernelPK6__halfS1_Pf
        .type           _Z10wmmaKernelPK6__halfS1_Pf,@function
        .size           _Z10wmmaKernelPK6__halfS1_Pf,(.L_x_2 - _Z10wmmaKernelPK6__halfS1_Pf)
        .other          _Z10wmmaKernelPK6__halfS1_Pf,@"STO_CUDA_ENTRY STV_DEFAULT"
_Z10wmmaKernelPK6__halfS1_Pf:
.text._Z10wmmaKernelPK6__halfS1_Pf:
[----:B------:R-:W-:Y:S01]  /*0000*/  LDC R1, c[0x0][0x37c] ;  /* 0x0000df00ff017b82 */ /* 0x000fe20000000800 */
[----:B------:R-:W0:Y:S07]  /*0010*/  S2R R0, SR_TID.X ;  /* 0x0000000000007919 */ /* 0x000e2e0000002100 */
[----:B------:R-:W1:Y:S01]  /*0020*/  S2UR UR6, SR_CTAID.X ;  /* 0x00000000000679c3 */ /* 0x000e620000002500 */
[----:B------:R-:W2:Y:S01]  /*0030*/  LDCU.128 UR8, c[0x0][0x380] ;  /* 0x00007000ff0877ac */ /* 0x000ea20008000c00 */
[----:B------:R-:W-:Y:S01]  /*0040*/  CS2R R18, SRZ ;  /* 0x0000000000127805 */ /* 0x000fe2000001ff00 */
[----:B------:R-:W3:Y:S01]  /*0050*/  S2R R7, SR_LANEID ;  /* 0x0000000000077919 */ /* 0x000ee20000000000 */
[----:B------:R-:W-:-:S02]  /*0060*/  CS2R R16, SRZ ;  /* 0x0000000000107805 */ /* 0x000fc4000001ff00 */
[----:B------:R-:W-:Y:S02]  /*0070*/  CS2R R10, SRZ ;  /* 0x00000000000a7805 */ /* 0x000fe4000001ff00 */
[----:B------:R-:W-:Y:S01]  /*0080*/  CS2R R8, SRZ ;  /* 0x0000000000087805 */ /* 0x000fe2000001ff00 */
[----:B------:R-:W4:Y:S01]  /*0090*/  S2R R3, SR_CTAID.Y ;  /* 0x0000000000037919 */ /* 0x000f220000002600 */
[----:B------:R-:W-:Y:S02]  /*00a0*/  CS2R R26, SRZ ;  /* 0x00000000001a7805 */ /* 0x000fe4000001ff00 */
[----:B------:R-:W-:Y:S02]  /*00b0*/  CS2R R24, SRZ ;  /* 0x0000000000187805 */ /* 0x000fe4000001ff00 */
[----:B------:R-:W-:Y:S02]  /*00c0*/  CS2R R38, SRZ ;  /* 0x0000000000267805 */ /* 0x000fe4000001ff00 */
[----:B------:R-:W-:-:S02]  /*00d0*/  CS2R R36, SRZ ;  /* 0x0000000000247805 */ /* 0x000fc4000001ff00 */
[----:B------:R-:W-:Y:S02]  /*00e0*/  CS2R R34, SRZ ;  /* 0x0000000000227805 */ /* 0x000fe4000001ff00 */
[----:B------:R-:W-:Y:S02]  /*00f0*/  CS2R R32, SRZ ;  /* 0x0000000000207805 */ /* 0x000fe4000001ff00 */
[----:B------:R-:W-:Y:S02]  /*0100*/  CS2R R30, SRZ ;  /* 0x00000000001e7805 */ /* 0x000fe4000001ff00 */
[----:B------:R-:W-:Y:S02]  /*0110*/  CS2R R28, SRZ ;  /* 0x00000000001c7805 */ /* 0x000fe4000001ff00 */
[----:B------:R-:W-:Y:S02]  /*0120*/  CS2R R22, SRZ ;  /* 0x0000000000167805 */ /* 0x000fe4000001ff00 */
[----:B------:R-:W-:Y:S01]  /*0130*/  CS2R R20, SRZ ;  /* 0x0000000000147805 */ /* 0x000fe2000001ff00 */
[----:B--2---:R-:W-:-:S02]  /*0140*/  IMAD.U32 R4, RZ, RZ, UR8 ;  /* 0x00000008ff047e24 */ /* 0x004fc4000f8e00ff */
[----:B------:R-:W-:Y:S01]  /*0150*/  IMAD.U32 R5, RZ, RZ, UR9 ;  /* 0x00000009ff057e24 */ /* 0x000fe2000f8e00ff */
[----:B------:R-:W2:Y:S01]  /*0160*/  LDCU.64 UR8, c[0x0][0x358] ;  /* 0x00006b00ff0877ac */ /* 0x000ea20008000a00 */
[----:B-1----:R-:W-:-:S04]  /*0170*/  USHF.L.U32 UR4, UR6, 0x14, URZ ;  /* 0x0000001406047899 */ /* 0x002fc800080006ff */
[----:B------:R-:W-:Y:S01]  /*0180*/  UIMAD.WIDE UR4, UR4, 0x2, UR10 ;  /* 0x00000002040478a5 */ /* 0x000fe2000f8e020a */
[----:B0-----:R-:W-:-:S03]  /*0190*/  IMAD.SHL.U32 R0, R0, 0x2000, RZ ;  /* 0x0000200000007824 */ /* 0x001fc600078e00ff */
[----:B------:R-:W-:Y:S01]  /*01a0*/  UIADD3 UR7, UP0, UPT, UR4, 0x180060, URZ ;  /* 0x0018006004077890 */ /* 0x000fe2000ff1e0ff */
[----:B---3--:R-:W-:Y:S02]  /*01b0*/  LOP3.LUT R2, R7, 0x3, RZ, 0xc0, !PT ;  /* 0x0000000307027812 */ /* 0x008fe400078ec0ff */
[----:B------:R-:W-:Y:S01]  /*01c0*/  LOP3.LUT R0, R0, 0x7c0000, RZ, 0xc0, !PT ;  /* 0x007c000000007812 */ /* 0x000fe200078ec0ff */
[----:B------:R-:W-:Y:S01]  /*01d0*/  UIADD3.X UR5, UPT, UPT, URZ, UR5, URZ, UP0, !UPT ;  /* 0x00000005ff057290 */ /* 0x000fe200087fe4ff */
[----:B------:R-:W-:Y:S01]  /*01e0*/  SHF.R.U32.HI R7, RZ, 0x2, R7 ;  /* 0x00000002ff077819 */ /* 0x000fe20000011607 */
[----:B------:R-:W-:Y:S02]  /*01f0*/  UMOV UR4, URZ ;  /* 0x000000ff00047c82 */ /* 0x000fe40008000000 */
[----:B----4-:R-:W-:Y:S02]  /*0200*/  IMAD R46, R3, 0x100000, R0 ;  /* 0x00100000032e7824 */ /* 0x010fe400078e0200 */
[----:B------:R-:W-:-:S02]  /*0210*/  IMAD.MOV.U32 R3, RZ, RZ, RZ ;  /* 0x000000ffff037224 */ /* 0x000fc400078e00ff */
[----:B------:R-:W-:-:S04]  /*0220*/  IMAD.WIDE.U32 R4, R46, 0x2, R4 ;  /* 0x000000022e047825 */ /* 0x000fc800078e0004 */
[----:B------:R-:W-:-:S04]  /*0230*/  IMAD.WIDE.U32 R6, R7, 0x2000, R2 ;  /* 0x0000200007067825 */ /* 0x000fc800078e0002 */
[C---:B------:R-:W-:Y:S01]  /*0240*/  IMAD.SHL.U32 R47, R6.reuse, 0x4, RZ ;  /* 0x00000004062f7824 */ /* 0x040fe200078e00ff */
[----:B------:R-:W-:Y:S01]  /*0250*/  SHF.L.U64.HI R2, R6, 0x2, R7 ;  /* 0x0000000206027819 */ /* 0x000fe20000010207 */
[----:B------:R-:W-:Y:S01]  /*0260*/  IMAD.MOV.U32 R0, RZ, RZ, R4 ;  /* 0x000000ffff007224 */ /* 0x000fe200078e0004 */
[----:B------:R-:W-:Y:S01]  /*0270*/  CS2R R6, SRZ ;  /* 0x0000000000067805 */ /* 0x000fe2000001ff00 */
[----:B------:R-:W-:Y:S01]  /*0280*/  IMAD.MOV.U32 R3, RZ, RZ, R5 ;  /* 0x000000ffff037224 */ /* 0x000fe200078e0005 */
[----:B--2---:R-:W-:-:S07]  /*0290*/  CS2R R4, SRZ ;  /* 0x0000000000047805 */ /* 0x004fce000001ff00 */
.L_x_0:
[----:B------:R-:W-:Y:S02]  /*02a0*/  IADD3 R48, P0, PT, R0, R47, RZ ;  /* 0x0000002f00307210 */ /* 0x000fe40007f1e0ff */
[----:B------:R-:W-:-:S03]  /*02b0*/  IADD3 R50, P1, PT, R47, UR7, RZ ;  /* 0x000000072f327c10 */ /* 0x000fc6000ff3e0ff */
[----:B------:R-:W-:Y:S01]  /*02c0*/  IMAD.X R49, R3, 0x1, R2, P0 ;  /* 0x0000000103317824 */ /* 0x000fe200000e0602 */
[----:B------:R-:W-:-:S04]  /*02d0*/  IADD3.X R51, PT, PT, R2, UR5, RZ, P1, !PT ;  /* 0x0000000502337c10 */ /* 0x000fc80008ffe4ff */
[----:B------:R-:W2:Y:S04]  /*02e0*/  LDG.E R12, desc[UR8][R48.64] ;  /* 0x00000008300c7981 */ /* 0x000ea8000c1e1900 */
[----:B------:R-:W2:Y:S04]  /*02f0*/  LDG.E R42, desc[UR8][R50.64+-0x180060] ;  /* 0xe7ffa008322a7981 */ /* 0x000ea8000c1e1900 */
[----:B------:R-:W2:Y:S04]  /*0300*/  LDG.E R43, desc[UR8][R50.64+-0x180050] ;  /* 0xe7ffb008322b7981 */ /* 0x000ea8000c1e1900 */
[----:B------:R-:W2:Y:S04]  /*0310*/  LDG.E R13, desc[UR8][R48.64+0x40000] ;  /* 0x04000008300d7981 */ /* 0x000ea8000c1e1900 */
[----:B------:R-:W2:Y:S04]  /*0320*/  LDG.E R14, desc[UR8][R48.64+0x10] ;  /* 0x00001008300e7981 */ /* 0x000ea8000c1e1900 */
[----:B------:R-:W2:Y:S04]  /*0330*/  LDG.E R15, desc[UR8][R48.64+0x40010] ;  /* 0x04001008300f7981 */ /* 0x000ea8000c1e1900 */
[----:B------:R-:W3:Y:S04]  /*0340*/  LDG.E R40, desc[UR8][R50.64+-0x140060] ;  /* 0xebffa00832287981 */ /* 0x000ee8000c1e1900 */
[----:B------:R-:W3:Y:S04]  /*0350*/  LDG.E R41, desc[UR8][R50.64+-0x140050] ;  /* 0xebffb00832297981 */ /* 0x000ee8000c1e1900 */
[----:B------:R-:W4:Y:S04]  /*0360*/  LDG.E R44, desc[UR8][R50.64+-0x140000] ;  /* 0xec000008322c7981 */ /* 0x000f28000c1e1900 */
[----:B------:R-:W4:Y:S01]  /*0370*/  LDG.E R45, desc[UR8][R50.64+-0x13fff0] ;  /* 0xec001008322d7981 */ /* 0x000f22000c1e1900 */
[C---:B--2---:R-:W-:Y:S03]  /*0380*/  HMMA.16816.F32 R20, R12.reuse, R42, R20 ;  /* 0x0000002a0c14723c */ /* 0x044fe60000001814 */
[----:B------:R-:W2:Y:S04]  /*0390*/  LDG.E R42, desc[UR8][R50.64+-0x100060] ;  /* 0xefffa008322a7981 */ /* 0x000ea8000c1e1900 */
[----:B------:R-:W2:Y:S01]  /*03a0*/  LDG.E R43, desc[UR8][R50.64+-0x100050] ;  /* 0xefffb008322b7981 */ /* 0x000ea2000c1e1900 */
[C---:B---3--:R-:W-:Y:S03]  /*03b0*/  HMMA.16816.F32 R28, R12.reuse, R40, R28 ;  /* 0x000000280c1c723c */ /* 0x048fe6000000181c */
[----:B------:R-:W3:Y:S04]  /*03c0*/  LDG.E R40, desc[UR8][R50.64+-0xc0060] ;  /* 0xf3ffa00832287981 */ /* 0x000ee8000c1e1900 */
[----:B------:R-:W3:Y:S01]  /*03d0*/  LDG.E R41, desc[UR8][R50.64+-0xc0050] ;  /* 0xf3ffb00832297981 */ /* 0x000ee2000c1e1900 */
        /* <DEDUP_REMOVED lines=15> */
[----:B---3--:R-:W-:Y:S03]  /*04d0*/  HMMA.16816.F32 R12, R12, R40, R16 ;  /* 0x000000280c0c723c */ /* 0x008fe60000001810 */
[----:B------:R-:W3:Y:S04]  /*04e0*/  LDG.E R40, desc[UR8][R50.64+-0x140040] ;  /* 0xebffc00832287981 */ /* 0x000ee8000c1e1900 */
[----:B------:R-:W2:Y:S04]  /*04f0*/  LDG.E R16, desc[UR8][R48.64+0x20] ;  /* 0x0000200830107981 */ /* 0x000ea8000c1e1900 */
[----:B------:R-:W2:Y:S04]  /*0500*/  LDG.E R17, desc[UR8][R48.64+0x40020] ;  /* 0x0400200830117981 */ /* 0x000ea8000c1e1900 */
[----:B------:R-:W2:Y:S04]  /*0510*/  LDG.E R18, desc[UR8][R48.64+0x30] ;  /* 0x0000300830127981 */ /* 0x000ea8000c1e1900 */
[----:B------:R-:W2:Y:S04]  /*0520*/  LDG.E R19, desc[UR8][R48.64+0x40030] ;  /* 0x0400300830137981 */ /* 0x000ea8000c1e1900 */
        /* <DEDUP_REMOVED lines=52> */
[----:B------:R-:W3:Y:S04]  /*0870*/  LDG.E R17, desc[UR8][R48.64+0x40060] ;  /* 0x0400600830117981 */ /* 0x000ee8000c1e1900 */
[----:B------:R-:W3:Y:S04]  /*0880*/  LDG.E R18, desc[UR8][R48.64+0x70] ;  /* 0x0000700830127981 */ /* 0x000ee8000c1e1900 */
[----:B------:R-:W3:Y:S04]  /*0890*/  LDG.E R19, desc[UR8][R48.64+0x40070] ;  /* 0x0400700830137981 */ /* 0x000ee8000c1e1900 */
[----:B------:R-:W3:Y:S04]  /*08a0*/  LDG.E R40, desc[UR8][R50.64+-0x180000] ;  /* 0xe800000832287981 */ /* 0x000ee8000c1e1900 */
[----:B------:R-:W3:Y:S04]  /*08b0*/  LDG.E R41, desc[UR8][R50.64+-0x17fff0] ;  /* 0xe800100832297981 */ /* 0x000ee8000c1e1900 */
[----:B------:R-:W5:Y:S04]  /*08c0*/  LDG.E R48, desc[UR8][R50.64+-0x80000] ;  /* 0xf800000832307981 */ /* 0x000f68000c1e1900 */
[----:B------:R-:W5:Y:S01]  /*08d0*/  LDG.E R49, desc[UR8][R50.64+-0x7fff0] ;  /* 0xf800100832317981 */ /* 0x000f62000c1e1900 */
[C---:B---3--:R-:W-:Y:S03]  /*08e0*/  HMMA.16816.F32 R20, R16.reuse, R40, R20 ;  /* 0x000000281014723c */ /* 0x048fe60000001814 */
[----:B------:R-:W3:Y:S04]  /*08f0*/  LDG.E R40, desc[UR8][R50.64+-0xc0000] ;  /* 0xf400000832287981 */ /* 0x000ee8000c1e1900 */
[----:B------:R-:W3:Y:S01]  /*0900*/  LDG.E R41, desc[UR8][R50.64+-0xbfff0] ;  /* 0xf400100832297981 */ /* 0x000ee2000c1e1900 */
[C---:B----4-:R-:W-:Y:S03]  /*0910*/  HMMA.16816.F32 R28, R16.reuse, R44, R28 ;  /* 0x0000002c101c723c */ /* 0x050fe6000000181c */
        /* <DEDUP_REMOVED lines=8> */
[----:B-----5:R-:W-:Y:S01]  /*09a0*/  HMMA.16816.F32 R24, R16, R48, R24 ;  /* 0x000000301018723c */ /* 0x020fe20000001818 */
[----:B------:R-:W-:-:S02]  /*09b0*/  UIADD3 UR7, UP0, UPT, UR7, 0x80, URZ ;  /* 0x0000008007077890 */ /* 0x000fc4000ff1e0ff */
[----:B------:R-:W-:-:S05]  /*09c0*/  UIADD3 UR4, UPT, UPT, UR4, 0x4, URZ ;  /* 0x0000000404047890 */ /* 0x000fca000fffe0ff */
[----:B----4-:R-:W-:Y:S01]  /*09d0*/  HMMA.16816.F32 R4, R16, R44, R4 ;  /* 0x0000002c1004723c */ /* 0x010fe20000001804 */
[----:B------:R-:W-:-:S07]  /*09e0*/  UIADD3.X UR5, UPT, UPT, URZ, UR5, URZ, UP0, !UPT ;  /* 0x00000005ff057290 */ /* 0x000fce00087fe4ff */
[----:B--2---:R-:W-:Y:S01]  /*09f0*/  HMMA.16816.F32 R8, R16, R42, R8 ;  /* 0x0000002a1008723c */ /* 0x004fe20000001808 */
[----:B------:R-:W-:Y:S01]  /*0a00*/  UISETP.NE.AND UP0, UPT, UR4, 0x400, UPT ;  /* 0x000004000400788c */ /* 0x000fe2000bf05270 */
[----:B------:R-:W-:-:S05]  /*0a10*/  IADD3 R0, P0, PT, R0, 0x80, RZ ;  /* 0x0000008000007810 */ /* 0x000fca0007f1e0ff */
[----:B------:R-:W-:Y:S01]  /*0a20*/  IMAD.X R3, RZ, RZ, R3, P0 ;  /* 0x000000ffff037224 */ /* 0x000fe200000e0603 */
[----:B---3--:R-:W-:Y:S02]  /*0a30*/  HMMA.16816.F32 R16, R16, R40, R12 ;  /* 0x000000281010723c */ /* 0x008fe4000000180c */
[----:B------:R-:W-:-:S03]  /*0a40*/  NOP ;  /* 0x0000000000007918 */ /* 0x000fc60000000000 */
[----:B------:R-:W-:-:S15]  /*0a50*/  BRA.U UP0, `(.L_x_0) ;  /* 0xfffffff900107547 */ /* 0x000fde000b83ffff */
[----:B------:R-:W0:Y:S01]  /*0a60*/  S2R R0, SR_LANEID ;  /* 0x0000000000007919 */ /* 0x000e220000000000 */
[----:B------:R-:W1:Y:S01]  /*0a70*/  LDCU.64 UR10, c[0x0][0x390] ;  /* 0x00007200ff0a77ac */ /* 0x000e620008000a00 */
[----:B------:R-:W-:Y:S01]  /*0a80*/  IMAD.MOV.U32 R3, RZ, RZ, RZ ;  /* 0x000000ffff037224 */ /* 0x000fe200078e00ff */
[----:B------:R-:W-:-:S06]  /*0a90*/  USHF.L.U32 UR4, UR6, 0x6, URZ ;  /* 0x0000000606047899 */ /* 0x000fcc00080006ff */
[----:B------:R-:W-:Y:S01]  /*0aa0*/  IMAD.U32 R41, RZ, RZ, UR4 ;  /* 0x00000004ff297e24 */ /* 0x000fe2000f8e00ff */
[----:B------:R-:W-:-:S04]  /*0ab0*/  IADD3 R46, P0, PT, R46, UR4, RZ ;  /* 0x000000042e2e7c10 */ /* 0x000fc8000ff1e0ff */
[----:B------:R-:W-:Y:S02]  /*0ac0*/  LEA.HI.X.SX32 R41, R41, RZ, 0x1, P0 ;  /* 0x000000ff29297211 */ /* 0x000fe400000f0eff */
[----:B-1----:R-:W-:Y:S02]  /*0ad0*/  LEA R15, P0, R46, UR10, 0x2 ;  /* 0x0000000a2e0f7c11 */ /* 0x002fe4000f8010ff */
[----:B0-----:R-:W-:Y:S02]  /*0ae0*/  LOP3.LUT R2, R0, 0x3, RZ, 0xc0, !PT ;  /* 0x0000000300027812 */ /* 0x001fe400078ec0ff */
[----:B------:R-:W-:-:S05]  /*0af0*/  SHF.R.U32.HI R13, RZ, 0x2, R0 ;  /* 0x00000002ff0d7819 */ /* 0x000fca0000011600 */
[----:B------:R-:W-:Y:S01]  /*0b00*/  IMAD.WIDE.U32 R12, R13, 0x2000, R2 ;  /* 0x000020000d0c7825 */ /* 0x000fe200078e0002 */
[----:B------:R-:W-:Y:S02]  /*0b10*/  LEA.HI.X R3, R46, UR11, R41, 0x2, P0 ;  /* 0x0000000b2e037c11 */ /* 0x000fe400080f1429 */
[----:B------:R-:W-:-:S04]  /*0b20*/  LEA R2, P0, R12, R15, 0x3 ;  /* 0x0000000f0c027211 */ /* 0x000fc800078018ff */
[----:B------:R-:W-:-:S05]  /*0b30*/  LEA.HI.X R3, R12, R3, R13, 0x3, P0 ;  /* 0x000000030c037211 */ /* 0x000fca00000f1c0d */
[----:B------:R-:W-:Y:S04]  /*0b40*/  STG.E.64 desc[UR8][R2.64], R20 ;  /* 0x0000001402007986 */ /* 0x000fe8000c101b08 */
        /* <DEDUP_REMOVED lines=14> */
[----:B------:R-:W-:Y:S01]  /*0c30*/  STG.E.64 desc[UR8][R2.64+0x800e0], R18 ;  /* 0x0800e01202007986 */ /* 0x000fe2000c101b08 */
[----:B------:R-:W-:Y:S05]  /*0c40*/  EXIT ;  /* 0x000000000000794d */ /* 0x000fea0003800000 */
.L_x_1:
[----:B------:R-:W-:-:S00]  /*0c50*/  BRA `(.L_x_1) ;  /* 0xfffffffc00fc7947 */ /* 0x000fc0000383ffff */
[----:B------:R-:W-:-:S00]  /*0c60*/  NOP ;  /* 0x0000000000007918 */ /* 0x000fc00000000000 */
        /* <DEDUP_REMOVED lines=9> */
.L_x_2:


//--------------------- .nv.shared.reserved.0     --------------------------
	.section	.nv.shared.reserved.0,"aw",@nobits
	.weak		__nv_reservedSMEM_offset_0_alias
	.size		__nv_reservedSMEM_offset_0_alias, 0, 64
	.other		__nv_reservedSMEM_offset_0_alias,@"STO_CUDA_RESERVED_SHARED STV_DEFAULT"
__nv_reservedSMEM_offset_0_alias:
	.zero		0
	.zero		64


//--------------------- .nv.constant0._Z10wmmaKernelPK6__halfS1_Pf --------------------------
	.section	.nv.constant0._Z10wmmaKernelPK6__halfS1_Pf,"a",@progbits
	.sectionflags	@""
	.align	4
.nv.constant0._Z10wmmaKernelPK6__halfS1_Pf:
	.zero		920


//--------------------- SYMBOLS --------------------------

	.type		.nv.reservedSmem.offset0,@object
	.size		.nv.reservedSmem.offset0,0x4
